//
// Generated by NVIDIA NVVM Compiler
//
// Compiler Build ID: CL-36424714
// Cuda compilation tools, release 13.0, V13.0.88
// Based on NVVM 20.0.0
//

.version 9.0
.target sm_100
.address_size 64

	// .globl	_Z16non_tile_computePA4_A4_fS1_
.extern .func  (.param .b32 func_retval0) vprintf
(
	.param .b64 vprintf_param_0,
	.param .b64 vprintf_param_1
)
;
.global .align 4 .b8 precalc_xorwow_matrix[102400];
.global .align 4 .b8 precalc_xorwow_offset_matrix[102400];
.global .align 4 .b8 mrg32k3aM1[2304];
.global .align 4 .b8 mrg32k3aM2[2304];
.global .align 4 .b8 mrg32k3aM1SubSeq[2016];
.global .align 4 .b8 mrg32k3aM2SubSeq[2016];
.global .align 4 .b8 mrg32k3aM1Seq[2304];
.global .align 4 .b8 mrg32k3aM2Seq[2304];
.const .align 8 .b8 __cr_lgamma_table[72];
// _ZZ12tile_computePA4_A4_fS1_E8shared_b has been demoted
.global .align 1 .b8 $str[45] = {105, 58, 32, 37, 100, 44, 32, 106, 58, 32, 37, 100, 44, 32, 107, 58, 32, 37, 100, 44, 32, 111, 120, 58, 32, 37, 100, 44, 32, 111, 121, 58, 32, 37, 100, 44, 32, 111, 122, 58, 32, 37, 100, 10};
.global .align 1 .b8 $str$1[11] = {115, 104, 97, 114, 101, 100, 58, 32, 10, 10};
.global .align 1 .b8 $str$2[5] = {37, 102, 44, 32};

.visible .entry _Z16non_tile_computePA4_A4_fS1_(
	.param .u64 .ptr .align 1 _Z16non_tile_computePA4_A4_fS1__param_0,
	.param .u64 .ptr .align 1 _Z16non_tile_computePA4_A4_fS1__param_1
)
{
	.reg .pred 	%p<2>;
	.reg .b32 	%r<20>;
	.reg .b32 	%f<13>;
	.reg .b64 	%rd<23>;
	.reg .b64 	%fd<3>;

	ld.param.u64 	%rd1, [_Z16non_tile_computePA4_A4_fS1__param_0];
	ld.param.u64 	%rd2, [_Z16non_tile_computePA4_A4_fS1__param_1];
	mov.u32 	%r7, %ctaid.x;
	mov.u32 	%r8, %ntid.x;
	mov.u32 	%r9, %tid.x;
	mad.lo.s32 	%r1, %r7, %r8, %r9;
	mov.u32 	%r10, %ctaid.y;
	mov.u32 	%r11, %ntid.y;
	mov.u32 	%r12, %tid.y;
	mad.lo.s32 	%r13, %r10, %r11, %r12;
	mov.u32 	%r14, %ctaid.z;
	mov.u32 	%r15, %ntid.z;
	mov.u32 	%r16, %tid.z;
	mad.lo.s32 	%r17, %r14, %r15, %r16;
	add.s32 	%r4, %r1, -1;
	add.s32 	%r5, %r13, -1;
	max.u32 	%r18, %r4, %r5;
	add.s32 	%r6, %r17, -1;
	max.u32 	%r19, %r18, %r6;
	setp.gt.u32 	%p1, %r19, 1;
	@%p1 bra 	$L__BB0_2;
	cvta.to.global.u64 	%rd3, %rd1;
	cvta.to.global.u64 	%rd4, %rd2;
	mul.wide.u32 	%rd5, %r4, 64;
	add.s64 	%rd6, %rd3, %rd5;
	mul.wide.u32 	%rd7, %r13, 16;
	add.s64 	%rd8, %rd6, %rd7;
	mul.wide.u32 	%rd9, %r17, 4;
	add.s64 	%rd10, %rd8, %rd9;
	ld.global.f32 	%f1, [%rd10];
	mul.wide.u32 	%rd11, %r1, 64;
	add.s64 	%rd12, %rd3, %rd11;
	add.s64 	%rd13, %rd12, %rd7;
	add.s64 	%rd14, %rd13, %rd9;
	ld.global.f32 	%f2, [%rd14+64];
	add.f32 	%f3, %f1, %f2;
	mul.wide.u32 	%rd15, %r5, 16;
	add.s64 	%rd16, %rd12, %rd15;
	add.s64 	%rd17, %rd16, %rd9;
	ld.global.f32 	%f4, [%rd17];
	add.f32 	%f5, %f3, %f4;
	ld.global.f32 	%f6, [%rd14+16];
	add.f32 	%f7, %f5, %f6;
	mul.wide.u32 	%rd18, %r6, 4;
	add.s64 	%rd19, %rd13, %rd18;
	ld.global.f32 	%f8, [%rd19];
	add.f32 	%f9, %f7, %f8;
	ld.global.f32 	%f10, [%rd14+4];
	add.f32 	%f11, %f9, %f10;
	cvt.f64.f32 	%fd1, %f11;
	mul.f64 	%fd2, %fd1, 0d3FE999999999999A;
	cvt.rn.f32.f64 	%f12, %fd2;
	add.s64 	%rd20, %rd4, %rd11;
	add.s64 	%rd21, %rd20, %rd7;
	add.s64 	%rd22, %rd21, %rd9;
	st.global.f32 	[%rd22], %f12;
$L__BB0_2:
	ret;

}
	// .globl	_Z12tile_computePA4_A4_fS1_
.visible .entry _Z12tile_computePA4_A4_fS1_(
	.param .u64 .ptr .align 1 _Z12tile_computePA4_A4_fS1__param_0,
	.param .u64 .ptr .align 1 _Z12tile_computePA4_A4_fS1__param_1
)
{
	.local .align 8 .b8 	__local_depot1[24];
	.reg .b64 	%SP;
	.reg .b64 	%SPL;
	.reg .pred 	%p<3>;
	.reg .b32 	%r<60>;
	.reg .b32 	%f<22>;
	.reg .b64 	%rd<26>;
	.reg .b64 	%fd<4>;
	// demoted variable
	.shared .align 4 .b8 _ZZ12tile_computePA4_A4_fS1_E8shared_b[256];
	mov.u64 	%SPL, __local_depot1;
	cvta.local.u64 	%SP, %SPL;
	ld.param.u64 	%rd3, [_Z12tile_computePA4_A4_fS1__param_0];
	ld.param.u64 	%rd2, [_Z12tile_computePA4_A4_fS1__param_1];
	cvta.to.global.u64 	%rd4, %rd3;
	add.u64 	%rd5, %SP, 0;
	add.u64 	%rd1, %SPL, 0;
	mov.u32 	%r7, %ctaid.x;
	mov.u32 	%r8, %ntid.x;
	mov.u32 	%r9, %tid.x;
	mad.lo.s32 	%r1, %r7, %r8, %r9;
	mov.u32 	%r10, %ctaid.y;
	mov.u32 	%r11, %ntid.y;
	mov.u32 	%r12, %tid.y;
	mad.lo.s32 	%r2, %r10, %r11, %r12;
	mov.u32 	%r13, %ctaid.z;
	mov.u32 	%r14, %ntid.z;
	mov.u32 	%r15, %tid.z;
	mad.lo.s32 	%r3, %r13, %r14, %r15;
	mul.wide.s32 	%rd6, %r1, 64;
	add.s64 	%rd7, %rd4, %rd6;
	mul.wide.u32 	%rd8, %r2, 16;
	add.s64 	%rd9, %rd7, %rd8;
	mul.wide.u32 	%rd10, %r3, 4;
	add.s64 	%rd11, %rd9, %rd10;
	shl.b32 	%r16, %r9, 6;
	mov.u32 	%r17, _ZZ12tile_computePA4_A4_fS1_E8shared_b;
	add.s32 	%r18, %r17, %r16;
	shl.b32 	%r19, %r12, 4;
	add.s32 	%r20, %r18, %r19;
	ld.global.f32 	%f1, [%rd11];
	shl.b32 	%r21, %r15, 2;
	add.s32 	%r4, %r20, %r21;
	st.shared.f32 	[%r4], %f1;
	st.local.v2.u32 	[%rd1], {%r1, %r2};
	st.local.v2.u32 	[%rd1+8], {%r3, %r9};
	st.local.v2.u32 	[%rd1+16], {%r12, %r15};
	mov.u64 	%rd12, $str;
	cvta.global.u64 	%rd13, %rd12;
	{ // callseq 0, 0
	.param .b64 param0;
	st.param.b64 	[param0], %rd13;
	.param .b64 param1;
	st.param.b64 	[param1], %rd5;
	.param .b32 retval0;
	call.uni (retval0), 
	vprintf, 
	(
	param0, 
	param1
	);
	ld.param.b32 	%r22, [retval0];
	} // callseq 0
	ld.global.f32 	%f2, [%rd11];
	add.s32 	%r24, %r15, 2;
	st.shared.f32 	[%r4+8], %f2;
	st.local.v2.u32 	[%rd1], {%r1, %r2};
	st.local.v2.u32 	[%rd1+8], {%r3, %r9};
	st.local.v2.u32 	[%rd1+16], {%r12, %r24};
	{ // callseq 1, 0
	.param .b64 param0;
	st.param.b64 	[param0], %rd13;
	.param .b64 param1;
	st.param.b64 	[param1], %rd5;
	.param .b32 retval0;
	call.uni (retval0), 
	vprintf, 
	(
	param0, 
	param1
	);
	ld.param.b32 	%r25, [retval0];
	} // callseq 1
	add.s32 	%r27, %r12, 2;
	ld.global.f32 	%f3, [%rd11];
	st.shared.f32 	[%r4+32], %f3;
	st.local.v2.u32 	[%rd1], {%r1, %r2};
	st.local.v2.u32 	[%rd1+8], {%r3, %r9};
	st.local.v2.u32 	[%rd1+16], {%r27, %r15};
	{ // callseq 2, 0
	.param .b64 param0;
	st.param.b64 	[param0], %rd13;
	.param .b64 param1;
	st.param.b64 	[param1], %rd5;
	.param .b32 retval0;
	call.uni (retval0), 
	vprintf, 
	(
	param0, 
	param1
	);
	ld.param.b32 	%r28, [retval0];
	} // callseq 2
	ld.global.f32 	%f4, [%rd11];
	st.shared.f32 	[%r4+40], %f4;
	st.local.v2.u32 	[%rd1], {%r1, %r2};
	st.local.v2.u32 	[%rd1+8], {%r3, %r9};
	st.local.v2.u32 	[%rd1+16], {%r27, %r24};
	{ // callseq 3, 0
	.param .b64 param0;
	st.param.b64 	[param0], %rd13;
	.param .b64 param1;
	st.param.b64 	[param1], %rd5;
	.param .b32 retval0;
	call.uni (retval0), 
	vprintf, 
	(
	param0, 
	param1
	);
	ld.param.b32 	%r30, [retval0];
	} // callseq 3
	add.s32 	%r32, %r9, 2;
	ld.global.f32 	%f5, [%rd11];
	st.shared.f32 	[%r4+128], %f5;
	st.local.v2.u32 	[%rd1], {%r1, %r2};
	st.local.v2.u32 	[%rd1+8], {%r3, %r32};
	st.local.v2.u32 	[%rd1+16], {%r12, %r15};
	{ // callseq 4, 0
	.param .b64 param0;
	st.param.b64 	[param0], %rd13;
	.param .b64 param1;
	st.param.b64 	[param1], %rd5;
	.param .b32 retval0;
	call.uni (retval0), 
	vprintf, 
	(
	param0, 
	param1
	);
	ld.param.b32 	%r33, [retval0];
	} // callseq 4
	ld.global.f32 	%f6, [%rd11];
	st.shared.f32 	[%r4+136], %f6;
	st.local.v2.u32 	[%rd1], {%r1, %r2};
	st.local.v2.u32 	[%rd1+8], {%r3, %r32};
	st.local.v2.u32 	[%rd1+16], {%r12, %r24};
	{ // callseq 5, 0
	.param .b64 param0;
	st.param.b64 	[param0], %rd13;
	.param .b64 param1;
	st.param.b64 	[param1], %rd5;
	.param .b32 retval0;
	call.uni (retval0), 
	vprintf, 
	(
	param0, 
	param1
	);
	ld.param.b32 	%r35, [retval0];
	} // callseq 5
	ld.global.f32 	%f7, [%rd11];
	st.shared.f32 	[%r4+160], %f7;
	st.local.v2.u32 	[%rd1], {%r1, %r2};
	st.local.v2.u32 	[%rd1+8], {%r3, %r32};
	st.local.v2.u32 	[%rd1+16], {%r27, %r15};
	{ // callseq 6, 0
	.param .b64 param0;
	st.param.b64 	[param0], %rd13;
	.param .b64 param1;
	st.param.b64 	[param1], %rd5;
	.param .b32 retval0;
	call.uni (retval0), 
	vprintf, 
	(
	param0, 
	param1
	);
	ld.param.b32 	%r37, [retval0];
	} // callseq 6
	ld.global.f32 	%f8, [%rd11];
	st.shared.f32 	[%r4+168], %f8;
	st.local.v2.u32 	[%rd1], {%r1, %r2};
	st.local.v2.u32 	[%rd1+8], {%r3, %r32};
	st.local.v2.u32 	[%rd1+16], {%r27, %r24};
	{ // callseq 7, 0
	.param .b64 param0;
	st.param.b64 	[param0], %rd13;
	.param .b64 param1;
	st.param.b64 	[param1], %rd5;
	.param .b32 retval0;
	call.uni (retval0), 
	vprintf, 
	(
	param0, 
	param1
	);
	ld.param.b32 	%r39, [retval0];
	} // callseq 7
	bar.sync 	0;
	or.b32  	%r41, %r7, %r10;
	or.b32  	%r42, %r41, %r13;
	or.b32  	%r43, %r42, %r9;
	or.b32  	%r44, %r43, %r12;
	or.b32  	%r45, %r44, %r15;
	setp.ne.s32 	%p1, %r45, 0;
	@%p1 bra 	$L__BB1_3;
	mov.u64 	%rd21, $str$1;
	cvta.global.u64 	%rd22, %rd21;
	{ // callseq 8, 0
	.param .b64 param0;
	st.param.b64 	[param0], %rd22;
	.param .b64 param1;
	st.param.b64 	[param1], 0;
	.param .b32 retval0;
	call.uni (retval0), 
	vprintf, 
	(
	param0, 
	param1
	);
	ld.param.b32 	%r52, [retval0];
	} // callseq 8
	mov.b32 	%r59, 0;
	mov.u64 	%rd23, $str$2;
$L__BB1_2:
	shl.b32 	%r54, %r59, 2;
	add.s32 	%r56, %r17, %r54;
	ld.shared.f32 	%f21, [%r56];
	cvt.f64.f32 	%fd3, %f21;
	st.local.f64 	[%rd1], %fd3;
	cvta.global.u64 	%rd24, %rd23;
	{ // callseq 9, 0
	.param .b64 param0;
	st.param.b64 	[param0], %rd24;
	.param .b64 param1;
	st.param.b64 	[param1], %rd5;
	.param .b32 retval0;
	call.uni (retval0), 
	vprintf, 
	(
	param0, 
	param1
	);
	ld.param.b32 	%r57, [retval0];
	} // callseq 9
	add.s32 	%r59, %r59, 1;
	bra.uni 	$L__BB1_2;
$L__BB1_3:
	add.s32 	%r46, %r1, -1;
	add.s32 	%r47, %r2, -1;
	max.u32 	%r48, %r46, %r47;
	add.s32 	%r49, %r3, -1;
	max.u32 	%r50, %r48, %r49;
	setp.gt.u32 	%p2, %r50, 1;
	@%p2 bra 	$L__BB1_5;
	ld.shared.f32 	%f9, [%r4+20];
	ld.shared.f32 	%f10, [%r4+148];
	add.f32 	%f11, %f9, %f10;
	ld.shared.f32 	%f12, [%r4+68];
	add.f32 	%f13, %f11, %f12;
	ld.shared.f32 	%f14, [%r4+100];
	add.f32 	%f15, %f13, %f14;
	ld.shared.f32 	%f16, [%r4+80];
	add.f32 	%f17, %f15, %f16;
	ld.shared.f32 	%f18, [%r4+88];
	add.f32 	%f19, %f17, %f18;
	cvt.f64.f32 	%fd1, %f19;
	mul.f64 	%fd2, %fd1, 0d3FE999999999999A;
	cvt.rn.f32.f64 	%f20, %fd2;
	cvta.to.global.u64 	%rd14, %rd2;
	mul.wide.u32 	%rd15, %r1, 64;
	add.s64 	%rd16, %rd14, %rd15;
	add.s64 	%rd18, %rd16, %rd8;
	add.s64 	%rd20, %rd18, %rd10;
	st.global.f32 	[%rd20], %f20;
$L__BB1_5:
	ret;

}


// ===== COMPILED SASS (sm_100) =====

	.target	sm_100

	.elftype	@"ET_EXEC"


//--------------------- .note.nv.tkinfo           --------------------------
	.section	.note.nv.tkinfo,"",@"SHT_NOTE"
	.sectionflags	@"SHF_NOTE_NV_TKINFO"
	.tkinfo
        /*0018*/ 	.word	0x00000002
        /*0030*/ 	.string	""
        /*0030*/ 	.string	"ptxas"
        /*0030*/ 	.string	"Cuda compilation tools, release 13.0, V13.0.88"
        /*0030*/ 	.string	"Build cuda_13.0.r13.0/compiler.36424714_0"
        /*0030*/ 	.string	"-arch sm_100 -m 64 "



//--------------------- .note.nv.cuinfo           --------------------------
	.section	.note.nv.cuinfo,"",@"SHT_NOTE"
	.sectionflags	@"SHF_NOTE_NV_CUINFO"
        /*0018*/ 	.short	0x0002
        /*001a*/ 	.short	0x0064
        /*001c*/ 	.short	0x0082
	.zero		2


//--------------------- .nv.info                  --------------------------
	.section	.nv.info,"",@"SHT_CUDA_INFO"
	.align	4


	//----- nvinfo : EIATTR_REGCOUNT
	.align		4
        /*0000*/ 	.byte	0x04, 0x2f
        /*0002*/ 	.short	(.L_13 - .L_12)
	.align		4
.L_12:
        /*0004*/ 	.word	index@(_Z16non_tile_computePA4_A4_fS1_)
        /*0008*/ 	.word	0x00000014


	//----- nvinfo : EIATTR_FRAME_SIZE
	.align		4
.L_13:
        /*000c*/ 	.byte	0x04, 0x11
        /*000e*/ 	.short	(.L_15 - .L_14)
	.align		4
.L_14:
        /*0010*/ 	.word	index@(_Z16non_tile_computePA4_A4_fS1_)
        /*0014*/ 	.word	0x00000000


	//----- nvinfo : EIATTR_REGCOUNT
	.align		4
.L_15:
        /*0018*/ 	.byte	0x04, 0x2f
        /*001a*/ 	.short	(.L_17 - .L_16)
	.align		4
.L_16:
        /*001c*/ 	.word	index@(_Z12tile_computePA4_A4_fS1_)
        /*0020*/ 	.word	0x00000022


	//----- nvinfo : EIATTR_FRAME_SIZE
	.align		4
.L_17:
        /*0024*/ 	.byte	0x04, 0x11
        /*0026*/ 	.short	(.L_19 - .L_18)
	.align		4
.L_18:
        /*0028*/ 	.word	index@(_Z12tile_computePA4_A4_fS1_)
        /*002c*/ 	.word	0x00000018


	//----- nvinfo : EIATTR_MIN_STACK_SIZE
	.align		4
.L_19:
        /*0030*/ 	.byte	0x04, 0x12
        /*0032*/ 	.short	(.L_21 - .L_20)
	.align		4
.L_20:
        /*0034*/ 	.word	index@(_Z12tile_computePA4_A4_fS1_)
        /*0038*/ 	.word	0x00000018


	//----- nvinfo : EIATTR_MIN_STACK_SIZE
	.align		4
.L_21:
        /*003c*/ 	.byte	0x04, 0x12
        /*003e*/ 	.short	(.L_23 - .L_22)
	.align		4
.L_22:
        /*0040*/ 	.word	index@(_Z16non_tile_computePA4_A4_fS1_)
        /*0044*/ 	.word	0x00000000
.L_23:


//--------------------- .nv.compat                --------------------------
	.section	.nv.compat,"",@"SHT_CUDA_COMPAT_INFO"
	.align	4
        /*0000*/ 	.byte	0x02, 0x09, 0x00, 0x00, 0x02, 0x02, 0x01, 0x00, 0x02, 0x05, 0x05, 0x00, 0x03, 0x07, 0x01, 0x01
        /*0010*/ 	.byte	0x02, 0x03, 0x00, 0x00, 0x02, 0x06, 0x01, 0x00, 0x04, 0x0b, 0x08, 0x00, 0x01, 0x00, 0x00, 0x00
        /*0020*/ 	.byte	0x00, 0x00, 0x00, 0x00


//--------------------- .nv.info._Z12tile_computePA4_A4_fS1_ --------------------------
	.section	.nv.info._Z12tile_computePA4_A4_fS1_,"",@"SHT_CUDA_INFO"
	.sectionflags	@""
	.align	4


	//----- nvinfo : EIATTR_CUDA_API_VERSION
	.align		4
        /*0000*/ 	.byte	0x04, 0x37
        /*0002*/ 	.short	(.L_25 - .L_24)
.L_24:
        /*0004*/ 	.word	0x00000082


	//----- nvinfo : EIATTR_KPARAM_INFO
	.align		4
.L_25:
        /*0008*/ 	.byte	0x04, 0x17
        /*000a*/ 	.short	(.L_27 - .L_26)
.L_26:
        /*000c*/ 	.word	0x00000000
        /*0010*/ 	.short	0x0001
        /*0012*/ 	.short	0x0008
        /*0014*/ 	.byte	0x00, 0xf5, 0x21, 0x00


	//----- nvinfo : EIATTR_KPARAM_INFO
	.align		4
.L_27:
        /*0018*/ 	.byte	0x04, 0x17
        /*001a*/ 	.short	(.L_29 - .L_28)
.L_28:
        /*001c*/ 	.word	0x00000000
        /*0020*/ 	.short	0x0000
        /*0022*/ 	.short	0x0000
        /*0024*/ 	.byte	0x00, 0xf5, 0x21, 0x00


	//----- nvinfo : EIATTR_SPARSE_MMA_MASK
	.align		4
.L_29:
        /*0028*/ 	.byte	0x03, 0x50
        /*002a*/ 	.short	0x0000


	//----- nvinfo : EIATTR_MAXREG_COUNT
	.align		4
        /*002c*/ 	.byte	0x03, 0x1b
        /*002e*/ 	.short	0x00ff


	//----- nvinfo : EIATTR_NUM_BARRIERS
	.align		4
        /*0030*/ 	.byte	0x02, 0x4c
        /*0032*/ 	.byte	0x01
	.zero		1


	//----- nvinfo : EIATTR_EXTERNS
	.align		4
        /*0034*/ 	.byte	0x04, 0x0f
        /*0036*/ 	.short	(.L_31 - .L_30)


	//   ....[0]....
	.align		4
.L_30:
        /*0038*/ 	.word	index@(vprintf)


	//----- nvinfo : EIATTR_MERCURY_ISA_VERSION
	.align		4
.L_31:
        /*003c*/ 	.byte	0x03, 0x5f
        /*003e*/ 	.short	0x0101


	//----- nvinfo : EIATTR_VRC_CTA_INIT_COUNT
	.align		4
        /*0040*/ 	.byte	0x02, 0x4a
	.zero		1
	.zero		1


	//----- nvinfo : EIATTR_SYSCALL_OFFSETS
	.align		4
        /*0044*/ 	.byte	0x04, 0x46
        /*0046*/ 	.short	(.L_33 - .L_32)


	//   ....[0]....
.L_32:
        /*0048*/ 	.word	0x000002a0


	//   ....[1]....
        /*004c*/ 	.word	0x000003a0


	//   ....[2]....
        /*0050*/ 	.word	0x00000490


	//   ....[3]....
        /*0054*/ 	.word	0x00000580


	//   ....[4]....
        /*0058*/ 	.word	0x00000670


	//   ....[5]....
        /*005c*/ 	.word	0x00000780


	//   ....[6]....
        /*0060*/ 	.word	0x00000880


	//   ....[7]....
        /*0064*/ 	.word	0x00000980


	//   ....[8]....
        /*0068*/ 	.word	0x00000a50


	//   ....[9]....
        /*006c*/ 	.word	0x00000b30


	//----- nvinfo : EIATTR_EXIT_INSTR_OFFSETS
	.align		4
.L_33:
        /*0070*/ 	.byte	0x04, 0x1c
        /*0072*/ 	.short	(.L_35 - .L_34)


	//   ....[0]....
.L_34:
        /*0074*/ 	.word	0x00000ba0


	//   ....[1]....
        /*0078*/ 	.word	0x00000d00


	//----- nvinfo : EIATTR_CRS_STACK_SIZE
	.align		4
.L_35:
        /*007c*/ 	.byte	0x04, 0x1e
        /*007e*/ 	.short	(.L_37 - .L_36)
.L_36:
        /*0080*/ 	.word	0x00000000


	//----- nvinfo : EIATTR_CBANK_PARAM_SIZE
	.align		4
.L_37:
        /*0084*/ 	.byte	0x03, 0x19
        /*0086*/ 	.short	0x0010


	//----- nvinfo : EIATTR_PARAM_CBANK
	.align		4
        /*0088*/ 	.byte	0x04, 0x0a
        /*008a*/ 	.short	(.L_39 - .L_38)
	.align		4
.L_38:
        /*008c*/ 	.word	index@(.nv.constant0._Z12tile_computePA4_A4_fS1_)
        /*0090*/ 	.short	0x0380
        /*0092*/ 	.short	0x0010


	//----- nvinfo : EIATTR_SW_WAR
	.align		4
.L_39:
        /*0094*/ 	.byte	0x04, 0x36
        /*0096*/ 	.short	(.L_41 - .L_40)
.L_40:
        /*0098*/ 	.word	0x00000008
.L_41:


//--------------------- .nv.info._Z16non_tile_computePA4_A4_fS1_ --------------------------
	.section	.nv.info._Z16non_tile_computePA4_A4_fS1_,"",@"SHT_CUDA_INFO"
	.sectionflags	@""
	.align	4


	//----- nvinfo : EIATTR_CUDA_API_VERSION
	.align		4
        /*0000*/ 	.byte	0x04, 0x37
        /*0002*/ 	.short	(.L_43 - .L_42)
.L_42:
        /*0004*/ 	.word	0x00000082


	//----- nvinfo : EIATTR_KPARAM_INFO
	.align		4
.L_43:
        /*0008*/ 	.byte	0x04, 0x17
        /*000a*/ 	.short	(.L_45 - .L_44)
.L_44:
        /*000c*/ 	.word	0x00000000
        /*0010*/ 	.short	0x0001
        /*0012*/ 	.short	0x0008
        /*0014*/ 	.byte	0x00, 0xf5, 0x21, 0x00


	//----- nvinfo : EIATTR_KPARAM_INFO
	.align		4
.L_45:
        /*0018*/ 	.byte	0x04, 0x17
        /*001a*/ 	.short	(.L_47 - .L_46)
.L_46:
        /*001c*/ 	.word	0x00000000
        /*0020*/ 	.short	0x0000
        /*0022*/ 	.short	0x0000
        /*0024*/ 	.byte	0x00, 0xf5, 0x21, 0x00


	//----- nvinfo : EIATTR_SPARSE_MMA_MASK
	.align		4
.L_47:
        /*0028*/ 	.byte	0x03, 0x50
        /*002a*/ 	.short	0x0000


	//----- nvinfo : EIATTR_MAXREG_COUNT
	.align		4
        /*002c*/ 	.byte	0x03, 0x1b
        /*002e*/ 	.short	0x00ff


	//----- nvinfo : EIATTR_MERCURY_ISA_VERSION
	.align		4
        /*0030*/ 	.byte	0x03, 0x5f
        /*0032*/ 	.short	0x0101


	//----- nvinfo : EIATTR_VRC_CTA_INIT_COUNT
	.align		4
        /*0034*/ 	.byte	0x02, 0x4a
	.zero		1
	.zero		1


	//----- nvinfo : EIATTR_EXIT_INSTR_OFFSETS
	.align		4
        /*0038*/ 	.byte	0x04, 0x1c
        /*003a*/ 	.short	(.L_49 - .L_48)


	//   ....[0]....
.L_48:
        /*003c*/ 	.word	0x00000120


	//   ....[1]....
        /*0040*/ 	.word	0x00000330


	//----- nvinfo : EIATTR_CBANK_PARAM_SIZE
	.align		4
.L_49:
        /*0044*/ 	.byte	0x03, 0x19
        /*0046*/ 	.short	0x0010


	//----- nvinfo : EIATTR_PARAM_CBANK
	.align		4
        /*0048*/ 	.byte	0x04, 0x0a
        /*004a*/ 	.short	(.L_51 - .L_50)
	.align		4
.L_50:
        /*004c*/ 	.word	index@(.nv.constant0._Z16non_tile_computePA4_A4_fS1_)
        /*0050*/ 	.short	0x0380
        /*0052*/ 	.short	0x0010


	//----- nvinfo : EIATTR_SW_WAR
	.align		4
.L_51:
        /*0054*/ 	.byte	0x04, 0x36
        /*0056*/ 	.short	(.L_53 - .L_52)
.L_52:
        /*0058*/ 	.word	0x00000008
.L_53:


//--------------------- .nv.callgraph             --------------------------
	.section	.nv.callgraph,"",@"SHT_CUDA_CALLGRAPH"
	.align	4
	.sectionentsize	8
	.align		4
        /*0000*/ 	.word	0x00000000
	.align		4
        /*0004*/ 	.word	0xffffffff
	.align		4
        /*0008*/ 	.word	index@(_Z12tile_computePA4_A4_fS1_)
	.align		4
        /*000c*/ 	.word	index@(vprintf)
	.align		4
        /*0010*/ 	.word	0x00000000
	.align		4
        /*0014*/ 	.word	0xfffffffe
	.align		4
        /*0018*/ 	.word	0x00000000
	.align		4
        /*001c*/ 	.word	0xfffffffd
	.align		4
        /*0020*/ 	.word	0x00000000
	.align		4
        /*0024*/ 	.word	0xfffffffc


//--------------------- .nv.constant4             --------------------------
	.section	.nv.constant4,"a",@progbits
	.align	8
	.align		8
.nv.constant4:
        /*0000*/ 	.dword	vprintf
	.align		8
        /*0008*/ 	.dword	precalc_xorwow_matrix
	.align		8
        /*0010*/ 	.dword	precalc_xorwow_offset_matrix
	.align		8
        /*0018*/ 	.dword	mrg32k3aM1
	.align		8
        /*0020*/ 	.dword	mrg32k3aM2
	.align		8
        /*0028*/ 	.dword	mrg32k3aM1SubSeq
	.align		8
        /*0030*/ 	.dword	mrg32k3aM2SubSeq
	.align		8
        /*0038*/ 	.dword	mrg32k3aM1Seq
	.align		8
        /*0040*/ 	.dword	mrg32k3aM2Seq
	.align		8
        /*0048*/ 	.dword	$str
	.align		8
        /*0050*/ 	.dword	$str$1
	.align		8
        /*0058*/ 	.dword	$str$2


//--------------------- .nv.constant3             --------------------------
	.section	.nv.constant3,"a",@progbits
	.align	8
.nv.constant3:
	.type		__cr_lgamma_table,@object
	.size		__cr_lgamma_table,(.L_8 - __cr_lgamma_table)
__cr_lgamma_table:
        /*0000*/ 	.byte	0x00, 0x00, 0x00, 0x00, 0x00, 0x00, 0x00, 0x00, 0x00, 0x00, 0x00, 0x00, 0x00, 0x00, 0x00, 0x00
        /*0010*/ 	.byte	0xef, 0x39, 0xfa, 0xfe, 0x42, 0x2e, 0xe6, 0x3f, 0x02, 0x20, 0x2a, 0xfa, 0x0b, 0xab, 0xfc, 0x3f
        /*0020*/ 	.byte	0xf9, 0x2c, 0x92, 0x7c, 0xa7, 0x6c, 0x09, 0x40, 0xc9, 0x79, 0x44, 0x3c, 0x64, 0x26, 0x13, 0x40
        /*0030*/ 	.byte	0xca, 0x01, 0xcf, 0x3a, 0x27, 0x51, 0x1a, 0x40, 0x30, 0xcc, 0x2d, 0xf3, 0xe1, 0x0c, 0x21, 0x40
        /*0040*/ 	.byte	0x0d, 0xb7, 0xfc, 0x82, 0x8e, 0x35, 0x25, 0x40
.L_8:


//--------------------- .text._Z12tile_computePA4_A4_fS1_ --------------------------
	.section	.text._Z12tile_computePA4_A4_fS1_,"ax",@progbits
	.align	128
        .global         _Z12tile_computePA4_A4_fS1_
        .type           _Z12tile_computePA4_A4_fS1_,@function
        .size           _Z12tile_computePA4_A4_fS1_,(.L_x_14 - _Z12tile_computePA4_A4_fS1_)
        .other          _Z12tile_computePA4_A4_fS1_,@"STO_CUDA_ENTRY STV_DEFAULT"
_Z12tile_computePA4_A4_fS1_:
.text._Z12tile_computePA4_A4_fS1_:
[----:B------:R-:W0:Y:S01]  /*0000*/  LDC R1, c[0x0][0x37c] ;  /* 0x0000df00ff017b82 */ /* 0x000e220000000800 */
[----:B------:R-:W1:Y:S01]  /*0010*/  S2R R23, SR_TID.X ;  /* 0x0000000000177919 */ /* 0x000e620000002100 */
[----:B------:R-:W2:Y:S06]  /*0020*/  LDCU UR5, c[0x0][0x2fc] ;  /* 0x00005f80ff0577ac */ /* 0x000eac0008000800 */
[----:B------:R-:W1:Y:S01]  /*0030*/  S2UR UR39, SR_CTAID.X ;  /* 0x00000000002779c3 */ /* 0x000e620000002500 */
[----:B0-----:R-:W-:Y:S01]  /*0040*/  VIADD R1, R1, 0xffffffe8 ;  /* 0xffffffe801017836 */ /* 0x001fe20000000000 */
[----:B------:R-:W0:Y:S01]  /*0050*/  S2R R18, SR_TID.Y ;  /* 0x0000000000127919 */ /* 0x000e220000002200 */
[----:B------:R-:W3:Y:S01]  /*0060*/  LDCU.64 UR36, c[0x0][0x358] ;  /* 0x00006b00ff2477ac */ /* 0x000ee20008000a00 */
[----:B------:R-:W4:Y:S04]  /*0070*/  S2R R19, SR_TID.Z ;  /* 0x0000000000137919 */ /* 0x000f280000002300 */
[----:B------:R-:W5:Y:S08]  /*0080*/  LDC.64 R2, c[0x0][0x380] ;  /* 0x0000e000ff027b82 */ /* 0x000f700000000a00 */
[----:B------:R-:W0:Y:S08]  /*0090*/  S2UR UR40, SR_CTAID.Y ;  /* 0x00000000002879c3 */ /* 0x000e300000002600 */
[----:B------:R-:W4:Y:S08]  /*00a0*/  S2UR UR41, SR_CTAID.Z ;  /* 0x00000000002979c3 */ /* 0x000f300000002700 */
[----:B------:R-:W2:Y:S01]  /*00b0*/  S2UR UR4, SR_CgaCtaId ;  /* 0x00000000000479c3 */ /* 0x000ea20000008800 */
[----:B------:R-:W-:Y:S01]  /*00c0*/  UMOV UR38, 0x400 ;  /* 0x0000040000267882 */ /* 0x000fe20000000000 */
[----:B------:R-:W2:Y:S06]  /*00d0*/  LDCU.64 UR6, c[0x4][0x48] ;  /* 0x01000900ff0677ac */ /* 0x000eac0008000a00 */
[----:B------:R-:W1:Y:S08]  /*00e0*/  LDC R16, c[0x0][0x360] ;  /* 0x0000d800ff107b82 */ /* 0x000e700000000800 */
[----:B------:R-:W0:Y:S08]  /*00f0*/  LDC R17, c[0x0][0x364] ;  /* 0x0000d900ff117b82 */ /* 0x000e300000000800 */
[----:B------:R-:W4:Y:S01]  /*0100*/  LDC R22, c[0x0][0x368] ;  /* 0x0000da00ff167b82 */ /* 0x000f220000000800 */
[----:B-1----:R-:W-:-:S04]  /*0110*/  IMAD R16, R16, UR39, R23 ;  /* 0x0000002710107c24 */ /* 0x002fc8000f8e0217 */
[----:B-----5:R-:W-:-:S04]  /*0120*/  IMAD.WIDE R2, R16, 0x40, R2 ;  /* 0x0000004010027825 */ /* 0x020fc800078e0202 */
[----:B0-----:R-:W-:-:S04]  /*0130*/  IMAD R17, R17, UR40, R18 ;  /* 0x0000002811117c24 */ /* 0x001fc8000f8e0212 */
[----:B------:R-:W-:-:S04]  /*0140*/  IMAD.WIDE.U32 R2, R17, 0x10, R2 ;  /* 0x0000001011027825 */ /* 0x000fc800078e0002 */
[----:B----4-:R-:W-:-:S04]  /*0150*/  IMAD R22, R22, UR41, R19 ;  /* 0x0000002916167c24 */ /* 0x010fc8000f8e0213 */
[----:B------:R-:W-:-:S05]  /*0160*/  IMAD.WIDE.U32 R30, R22, 0x4, R2 ;  /* 0x00000004161e7825 */ /* 0x000fca00078e0002 */
[----:B---3--:R-:W3:Y:S01]  /*0170*/  LDG.E R0, desc[UR36][R30.64] ;  /* 0x000000241e007981 */ /* 0x008ee2000c1e1900 */
[----:B--2---:R-:W-:Y:S01]  /*0180*/  ULEA UR38, UR4, UR38, 0x18 ;  /* 0x0000002604267291 */ /* 0x004fe2000f8ec0ff */
[----:B------:R-:W-:Y:S01]  /*0190*/  IMAD.U32 R4, RZ, RZ, UR6 ;  /* 0x00000006ff047e24 */ /* 0x000fe2000f8e00ff */
[----:B------:R-:W0:Y:S01]  /*01a0*/  LDCU UR4, c[0x0][0x2f8] ;  /* 0x00005f00ff0477ac */ /* 0x000e220008000800 */
[----:B------:R1:W-:Y:S01]  /*01b0*/  STL.64 [R1+0x10], R18 ;  /* 0x0000101201007387 */ /* 0x0003e20000100a00 */
[----:B------:R-:W-:Y:S02]  /*01c0*/  MOV R5, UR7 ;  /* 0x0000000700057c02 */ /* 0x000fe40008000f00 */
[----:B------:R-:W-:Y:S01]  /*01d0*/  LEA R3, R23, UR38, 0x6 ;  /* 0x0000002617037c11 */ /* 0x000fe2000f8e30ff */
[----:B------:R1:W-:Y:S04]  /*01e0*/  STL.64 [R1], R16 ;  /* 0x0000001001007387 */ /* 0x0003e80000100a00 */
[----:B------:R-:W-:Y:S01]  /*01f0*/  IMAD R2, R18, 0x10, R3 ;  /* 0x0000001012027824 */ /* 0x000fe200078e0203 */
[----:B------:R1:W-:Y:S04]  /*0200*/  STL.64 [R1+0x8], R22 ;  /* 0x0000081601007387 */ /* 0x0003e80000100a00 */
[----:B------:R-:W-:-:S02]  /*0210*/  LEA R29, R19, R2, 0x2 ;  /* 0x00000002131d7211 */ /* 0x000fc400078e10ff */
[----:B------:R-:W-:Y:S02]  /*0220*/  MOV R2, 0x0 ;  /* 0x0000000000027802 */ /* 0x000fe40000000f00 */
[----:B0-----:R-:W-:-:S04]  /*0230*/  IADD3 R28, P0, PT, R1, UR4, RZ ;  /* 0x00000004011c7c10 */ /* 0x001fc8000ff1e0ff */
[----:B------:R-:W0:Y:S01]  /*0240*/  LDC.64 R2, c[0x4][R2] ;  /* 0x0100000002027b82 */ /* 0x000e220000000a00 */
[----:B------:R-:W-:Y:S02]  /*0250*/  IMAD.X R27, RZ, RZ, UR5, P0 ;  /* 0x00000005ff1b7e24 */ /* 0x000fe400080e06ff */
[----:B------:R-:W-:Y:S02]  /*0260*/  IMAD.MOV.U32 R6, RZ, RZ, R28 ;  /* 0x000000ffff067224 */ /* 0x000fe400078e001c */
[----:B------:R-:W-:Y:S01]  /*0270*/  IMAD.MOV.U32 R7, RZ, RZ, R27 ;  /* 0x000000ffff077224 */ /* 0x000fe200078e001b */
[----:B0--3--:R1:W-:Y:S06]  /*0280*/  STS [R29], R0 ;  /* 0x000000001d007388 */ /* 0x0093ec0000000800 */
[----:B------:R-:W-:-:S07]  /*0290*/  LEPC R20, `(.L_x_0) ;  /* 0x000000001014794e */ /* 0x000fce0000000000 */
[----:B-1----:R-:W-:Y:S05]  /*02a0*/  CALL.ABS.NOINC R2 ;  /* 0x0000000002007343 */ /* 0x002fea0003c00000 */
.L_x_0:
[----:B------:R-:W2:Y:S01]  /*02b0*/  LDG.E R0, desc[UR36][R30.64] ;  /* 0x000000241e007981 */ /* 0x000ea2000c1e1900 */
[----:B------:R-:W-:Y:S01]  /*02c0*/  IADD3 R9, PT, PT, R19, 0x2, RZ ;  /* 0x0000000213097810 */ /* 0x000fe20007ffe0ff */
[----:B------:R-:W-:Y:S01]  /*02d0*/  IMAD.MOV.U32 R8, RZ, RZ, R18 ;  /* 0x000000ffff087224 */ /* 0x000fe200078e0012 */
[----:B------:R-:W-:Y:S01]  /*02e0*/  MOV R26, 0x0 ;  /* 0x00000000001a7802 */ /* 0x000fe20000000f00 */
[----:B------:R0:W-:Y:S01]  /*02f0*/  STL.64 [R1], R16 ;  /* 0x0000001001007387 */ /* 0x0001e20000100a00 */
[----:B------:R-:W1:Y:S01]  /*0300*/  LDCU.64 UR4, c[0x4][0x48] ;  /* 0x01000900ff0477ac */ /* 0x000e620008000a00 */
[----:B------:R-:W-:Y:S01]  /*0310*/  IMAD.MOV.U32 R6, RZ, RZ, R28 ;  /* 0x000000ffff067224 */ /* 0x000fe200078e001c */
[----:B------:R0:W3:Y:S01]  /*0320*/  LDC.64 R2, c[0x4][R26] ;  /* 0x010000001a027b82 */ /* 0x0000e20000000a00 */
[----:B------:R0:W-:Y:S01]  /*0330*/  STL.64 [R1+0x10], R8 ;  /* 0x0000100801007387 */ /* 0x0001e20000100a00 */
[----:B------:R-:W-:-:S03]  /*0340*/  IMAD.MOV.U32 R7, RZ, RZ, R27 ;  /* 0x000000ffff077224 */ /* 0x000fc600078e001b */
[----:B------:R0:W-:Y:S01]  /*0350*/  STL.64 [R1+0x8], R22 ;  /* 0x0000081601007387 */ /* 0x0001e20000100a00 */
[----:B-1----:R-:W-:Y:S01]  /*0360*/  IMAD.U32 R4, RZ, RZ, UR4 ;  /* 0x00000004ff047e24 */ /* 0x002fe2000f8e00ff */
[----:B------:R-:W-:Y:S02]  /*0370*/  MOV R5, UR5 ;  /* 0x0000000500057c02 */ /* 0x000fe40008000f00 */
[----:B--23--:R0:W-:Y:S05]  /*0380*/  STS [R29+0x8], R0 ;  /* 0x000008001d007388 */ /* 0x00c1ea0000000800 */
[----:B------:R-:W-:-:S07]  /*0390*/  LEPC R20, `(.L_x_1) ;  /* 0x000000001014794e */ /* 0x000fce0000000000 */
[----:B0-----:R-:W-:Y:S05]  /*03a0*/  CALL.ABS.NOINC R2 ;  /* 0x0000000002007343 */ /* 0x001fea0003c00000 */
.L_x_1:
[----:B------:R-:W2:Y:S01]  /*03b0*/  LDG.E R0, desc[UR36][R30.64] ;  /* 0x000000241e007981 */ /* 0x000ea2000c1e1900 */
[----:B------:R-:W-:Y:S01]  /*03c0*/  IADD3 R8, PT, PT, R18, 0x2, RZ ;  /* 0x0000000212087810 */ /* 0x000fe20007ffe0ff */
[----:B------:R-:W-:Y:S01]  /*03d0*/  IMAD.MOV.U32 R9, RZ, RZ, R19 ;  /* 0x000000ffff097224 */ /* 0x000fe200078e0013 */
[----:B------:R0:W1:Y:S01]  /*03e0*/  LDC.64 R2, c[0x4][R26] ;  /* 0x010000001a027b82 */ /* 0x0000620000000a00 */
[----:B------:R0:W-:Y:S01]  /*03f0*/  STL.64 [R1], R16 ;  /* 0x0000001001007387 */ /* 0x0001e20000100a00 */
[----:B------:R-:W3:Y:S01]  /*0400*/  LDCU.64 UR4, c[0x4][0x48] ;  /* 0x01000900ff0477ac */ /* 0x000ee20008000a00 */
[----:B------:R-:W-:Y:S01]  /*0410*/  MOV R6, R28 ;  /* 0x0000001c00067202 */ /* 0x000fe20000000f00 */
[----:B------:R-:W-:Y:S01]  /*0420*/  IMAD.MOV.U32 R7, RZ, RZ, R27 ;  /* 0x000000ffff077224 */ /* 0x000fe200078e001b */
[----:B------:R0:W-:Y:S04]  /*0430*/  STL.64 [R1+0x10], R8 ;  /* 0x0000100801007387 */ /* 0x0001e80000100a00 */
[----:B------:R0:W-:Y:S01]  /*0440*/  STL.64 [R1+0x8], R22 ;  /* 0x0000081601007387 */ /* 0x0001e20000100a00 */
[----:B---3--:R-:W-:Y:S01]  /*0450*/  MOV R4, UR4 ;  /* 0x0000000400047c02 */ /* 0x008fe20008000f00 */
[----:B------:R-:W-:-:S02]  /*0460*/  IMAD.U32 R5, RZ, RZ, UR5 ;  /* 0x00000005ff057e24 */ /* 0x000fc4000f8e00ff */
[----:B-12---:R0:W-:Y:S05]  /*0470*/  STS [R29+0x20], R0 ;  /* 0x000020001d007388 */ /* 0x0061ea0000000800 */
[----:B------:R-:W-:-:S07]  /*0480*/  LEPC R20, `(.L_x_2) ;  /* 0x000000001014794e */ /* 0x000fce0000000000 */
[----:B0-----:R-:W-:Y:S05]  /*0490*/  CALL.ABS.NOINC R2 ;  /* 0x0000000002007343 */ /* 0x001fea0003c00000 */
.L_x_2:
[----:B------:R-:W2:Y:S01]  /*04a0*/  LDG.E R0, desc[UR36][R30.64] ;  /* 0x000000241e007981 */ /* 0x000ea2000c1e1900 */
[----:B------:R-:W-:Y:S01]  /*04b0*/  IADD3 R9, PT, PT, R19, 0x2, RZ ;  /* 0x0000000213097810 */ /* 0x000fe20007ffe0ff */
[----:B------:R-:W-:Y:S01]  /*04c0*/  VIADD R8, R18, 0x2 ;  /* 0x0000000212087836 */ /* 0x000fe20000000000 */
        /* <DEDUP_REMOVED lines=12> */
.L_x_3:
        /* <DEDUP_REMOVED lines=15> */
.L_x_4:
[----:B------:R-:W2:Y:S01]  /*0680*/  LDG.E R0, desc[UR36][R30.64] ;  /* 0x000000241e007981 */ /* 0x000ea2000c1e1900 */
[----:B------:R-:W-:Y:S01]  /*0690*/  IADD3 R9, PT, PT, R19, 0x2, RZ ;  /* 0x0000000213097810 */ /* 0x000fe20007ffe0ff */
[----:B------:R-:W-:Y:S01]  /*06a0*/  IMAD.MOV.U32 R8, RZ, RZ, R18 ;  /* 0x000000ffff087224 */ /* 0x000fe200078e0012 */
[----:B------:R-:W-:Y:S01]  /*06b0*/  IADD3 R25, PT, PT, R23, 0x2, RZ ;  /* 0x0000000217197810 */ /* 0x000fe20007ffe0ff */
[----:B------:R-:W-:Y:S01]  /*06c0*/  IMAD.MOV.U32 R24, RZ, RZ, R22 ;  /* 0x000000ffff187224 */ /* 0x000fe200078e0016 */
[----:B------:R0:W-:Y:S01]  /*06d0*/  STL.64 [R1], R16 ;  /* 0x0000001001007387 */ /* 0x0001e20000100a00 */
[----:B------:R0:W1:Y:S01]  /*06e0*/  LDC.64 R2, c[0x4][R26] ;  /* 0x010000001a027b82 */ /* 0x0000620000000a00 */
[----:B------:R-:W3:Y:S01]  /*06f0*/  LDCU.64 UR4, c[0x4][0x48] ;  /* 0x01000900ff0477ac */ /* 0x000ee20008000a00 */
[----:B------:R-:W-:Y:S01]  /*0700*/  MOV R6, R28 ;  /* 0x0000001c00067202 */ /* 0x000fe20000000f00 */
[----:B------:R0:W-:Y:S01]  /*0710*/  STL.64 [R1+0x10], R8 ;  /* 0x0000100801007387 */ /* 0x0001e20000100a00 */
[----:B------:R-:W-:-:S03]  /*0720*/  IMAD.MOV.U32 R7, RZ, RZ, R27 ;  /* 0x000000ffff077224 */ /* 0x000fc600078e001b */
[----:B------:R0:W-:Y:S01]  /*0730*/  STL.64 [R1+0x8], R24 ;  /* 0x0000081801007387 */ /* 0x0001e20000100a00 */
[----:B---3--:R-:W-:Y:S01]  /*0740*/  MOV R4, UR4 ;  /* 0x0000000400047c02 */ /* 0x008fe20008000f00 */
[----:B------:R-:W-:Y:S02]  /*0750*/  IMAD.U32 R5, RZ, RZ, UR5 ;  /* 0x00000005ff057e24 */ /* 0x000fe4000f8e00ff */
[----:B-12---:R0:W-:Y:S05]  /*0760*/  STS [R29+0x88], R0 ;  /* 0x000088001d007388 */ /* 0x0061ea0000000800 */
[----:B------:R-:W-:-:S07]  /*0770*/  LEPC R20, `(.L_x_5) ;  /* 0x000000001014794e */ /* 0x000fce0000000000 */
[----:B0-----:R-:W-:Y:S05]  /*0780*/  CALL.ABS.NOINC R2 ;  /* 0x0000000002007343 */ /* 0x001fea0003c00000 */
.L_x_5:
[----:B------:R-:W2:Y:S01]  /*0790*/  LDG.E R0, desc[UR36][R30.64] ;  /* 0x000000241e007981 */ /* 0x000ea2000c1e1900 */
[----:B------:R-:W-:Y:S01]  /*07a0*/  MOV R24, R22 ;  /* 0x0000001600187202 */ /* 0x000fe20000000f00 */
[----:B------:R-:W-:Y:S01]  /*07b0*/  VIADD R2, R18, 0x2 ;  /* 0x0000000212027836 */ /* 0x000fe20000000000 */
[----:B------:R-:W-:Y:S01]  /*07c0*/  MOV R3, R19 ;  /* 0x0000001300037202 */ /* 0x000fe20000000f00 */
[----:B------:R0:W-:Y:S01]  /*07d0*/  STL.64 [R1], R16 ;  /* 0x0000001001007387 */ /* 0x0001e20000100a00 */
[----:B------:R0:W1:Y:S01]  /*07e0*/  LDC.64 R8, c[0x4][R26] ;  /* 0x010000001a087b82 */ /* 0x0000620000000a00 */
[----:B------:R-:W3:Y:S01]  /*07f0*/  LDCU.64 UR4, c[0x4][0x48] ;  /* 0x01000900ff0477ac */ /* 0x000ee20008000a00 */
[----:B------:R-:W-:Y:S01]  /*0800*/  IMAD.MOV.U32 R6, RZ, RZ, R28 ;  /* 0x000000ffff067224 */ /* 0x000fe200078e001c */
[----:B------:R0:W-:Y:S01]  /*0810*/  STL.64 [R1+0x8], R24 ;  /* 0x0000081801007387 */ /* 0x0001e20000100a00 */
[----:B------:R-:W-:-:S03]  /*0820*/  MOV R7, R27 ;  /* 0x0000001b00077202 */ /* 0x000fc60000000f00 */
[----:B------:R0:W-:Y:S01]  /*0830*/  STL.64 [R1+0x10], R2 ;  /* 0x0000100201007387 */ /* 0x0001e20000100a00 */
[----:B---3--:R-:W-:Y:S01]  /*0840*/  IMAD.U32 R4, RZ, RZ, UR4 ;  /* 0x00000004ff047e24 */ /* 0x008fe2000f8e00ff */
[----:B------:R-:W-:Y:S02]  /*0850*/  MOV R5, UR5 ;  /* 0x0000000500057c02 */ /* 0x000fe40008000f00 */
[----:B-12---:R0:W-:Y:S05]  /*0860*/  STS [R29+0xa0], R0 ;  /* 0x0000a0001d007388 */ /* 0x0061ea0000000800 */
[----:B------:R-:W-:-:S07]  /*0870*/  LEPC R20, `(.L_x_6) ;  /* 0x000000001014794e */ /* 0x000fce0000000000 */
[----:B0-----:R-:W-:Y:S05]  /*0880*/  CALL.ABS.NOINC R8 ;  /* 0x0000000008007343 */ /* 0x001fea0003c00000 */
.L_x_6:
[----:B------:R-:W2:Y:S01]  /*0890*/  LDG.E R30, desc[UR36][R30.64] ;  /* 0x000000241e1e7981 */ /* 0x000ea2000c1e1900 */
[----:B------:R-:W-:Y:S01]  /*08a0*/  IMAD.MOV.U32 R24, RZ, RZ, R22 ;  /* 0x000000ffff187224 */ /* 0x000fe200078e0016 */
[----:B------:R-:W-:Y:S01]  /*08b0*/  MOV R8, R2 ;  /* 0x0000000200087202 */ /* 0x000fe20000000f00 */
[----:B------:R-:W-:Y:S01]  /*08c0*/  VIADD R9, R19, 0x2 ;  /* 0x0000000213097836 */ /* 0x000fe20000000000 */
        /* <DEDUP_REMOVED lines=12> */
.L_x_7:
[----:B------:R-:W-:Y:S05]  /*0990*/  WARPSYNC.ALL ;  /* 0x0000000000007948 */ /* 0x000fea0003800000 */
[----:B------:R-:W-:Y:S01]  /*09a0*/  ULOP3.LUT UR4, UR41, UR39, UR40, 0xfe, !UPT ;  /* 0x0000002729047292 */ /* 0x000fe2000f8efe28 */
[----:B------:R-:W-:Y:S05]  /*09b0*/  BAR.SYNC.DEFER_BLOCKING 0x0 ;  /* 0x0000000000007b1d */ /* 0x000fea0000010000 */
[----:B------:R-:W-:-:S04]  /*09c0*/  LOP3.LUT R18, R18, UR4, R23, 0xfe, !PT ;  /* 0x0000000412127c12 */ /* 0x000fc8000f8efe17 */
[----:B------:R-:W-:-:S13]  /*09d0*/  LOP3.LUT P0, RZ, R18, R19, RZ, 0xfc, !PT ;  /* 0x0000001312ff7212 */ /* 0x000fda000780fcff */
[----:B------:R-:W-:Y:S05]  /*09e0*/  @P0 BRA `(.L_x_8) ;  /* 0x00000000005c0947 */ /* 0x000fea0003800000 */
[----:B------:R0:W1:Y:S01]  /*09f0*/  LDC.64 R2, c[0x4][R26] ;  /* 0x010000001a027b82 */ /* 0x0000620000000a00 */
[----:B------:R-:W2:Y:S01]  /*0a00*/  LDCU.64 UR4, c[0x4][0x50] ;  /* 0x01000a00ff0477ac */ /* 0x000ea20008000a00 */
[----:B------:R-:W-:Y:S02]  /*0a10*/  CS2R R6, SRZ ;  /* 0x0000000000067805 */ /* 0x000fe4000001ff00 */
[----:B--2---:R-:W-:Y:S01]  /*0a20*/  MOV R4, UR4 ;  /* 0x0000000400047c02 */ /* 0x004fe20008000f00 */
[----:B0-----:R-:W-:-:S07]  /*0a30*/  IMAD.U32 R5, RZ, RZ, UR5 ;  /* 0x00000005ff057e24 */ /* 0x001fce000f8e00ff */
[----:B------:R-:W-:-:S07]  /*0a40*/  LEPC R20, `(.L_x_9) ;  /* 0x000000001014794e */ /* 0x000fce0000000000 */
[----:B-1----:R-:W-:Y:S05]  /*0a50*/  CALL.ABS.NOINC R2 ;  /* 0x0000000002007343 */ /* 0x002fea0003c00000 */
.L_x_9:
[----:B------:R-:W-:-:S07]  /*0a60*/  HFMA2 R16, -RZ, RZ, 0, 0 ;  /* 0x00000000ff107431 */ /* 0x000fce00000001ff */
.L_x_11:
[----:B------:R-:W-:Y:S01]  /*0a70*/  LEA R0, R16, UR38, 0x2 ;  /* 0x0000002610007c11 */ /* 0x000fe2000f8e10ff */
[----:B------:R-:W0:Y:S01]  /*0a80*/  LDCU.64 UR4, c[0x4][0x58] ;  /* 0x01000b00ff0477ac */ /* 0x000e220008000a00 */
[----:B------:R-:W-:Y:S01]  /*0a90*/  MOV R8, 0x0 ;  /* 0x0000000000087802 */ /* 0x000fe20000000f00 */
[----:B------:R-:W-:Y:S01]  /*0aa0*/  IMAD.MOV.U32 R6, RZ, RZ, R28 ;  /* 0x000000ffff067224 */ /* 0x000fe200078e001c */
[----:B------:R-:W-:Y:S02]  /*0ab0*/  MOV R7, R27 ;  /* 0x0000001b00077202 */ /* 0x000fe40000000f00 */
[----:B------:R-:W1:Y:S02]  /*0ac0*/  LDS R0, [R0] ;  /* 0x0000000000007984 */ /* 0x000e640000000800 */
[----:B------:R-:W2:Y:S01]  /*0ad0*/  LDC.64 R8, c[0x4][R8] ;  /* 0x0100000008087b82 */ /* 0x000ea20000000a00 */
[----:B0-----:R-:W-:Y:S01]  /*0ae0*/  IMAD.U32 R4, RZ, RZ, UR4 ;  /* 0x00000004ff047e24 */ /* 0x001fe2000f8e00ff */
[----:B------:R-:W-:Y:S01]  /*0af0*/  MOV R5, UR5 ;  /* 0x0000000500057c02 */ /* 0x000fe20008000f00 */
[----:B-1----:R-:W0:Y:S02]  /*0b00*/  F2F.F64.F32 R2, R0 ;  /* 0x0000000000027310 */ /* 0x002e240000201800 */
[----:B0-2---:R0:W-:Y:S04]  /*0b10*/  STL.64 [R1], R2 ;  /* 0x0000000201007387 */ /* 0x0051e80000100a00 */
[----:B------:R-:W-:-:S07]  /*0b20*/  LEPC R20, `(.L_x_10) ;  /* 0x000000001014794e */ /* 0x000fce0000000000 */
[----:B0-----:R-:W-:Y:S05]  /*0b30*/  CALL.ABS.NOINC R8 ;  /* 0x0000000008007343 */ /* 0x001fea0003c00000 */
.L_x_10:
[----:B------:R-:W-:Y:S01]  /*0b40*/  VIADD R16, R16, 0x1 ;  /* 0x0000000110107836 */ /* 0x000fe20000000000 */
[----:B------:R-:W-:Y:S06]  /*0b50*/  BRA `(.L_x_11) ;  /* 0xfffffffc00c47947 */ /* 0x000fec000383ffff */
.L_x_8:
[----:B------:R-:W-:-:S04]  /*0b60*/  IADD3 R3, PT, PT, R17, -0x1, RZ ;  /* 0xffffffff11037810 */ /* 0x000fc80007ffe0ff */
[----:B------:R-:W-:-:S04]  /*0b70*/  VIADDMNMX.U32 R3, R16, 0xffffffff, R3, !PT ;  /* 0xffffffff10037846 */ /* 0x000fc80007800003 */
[----:B------:R-:W-:-:S04]  /*0b80*/  VIADDMNMX.U32 R3, R22, 0xffffffff, R3, !PT ;  /* 0xffffffff16037846 */ /* 0x000fc80007800003 */
[----:B------:R-:W-:-:S13]  /*0b90*/  ISETP.GT.U32.AND P0, PT, R3, 0x1, PT ;  /* 0x000000010300780c */ /* 0x000fda0003f04070 */
[----:B------:R-:W-:Y:S05]  /*0ba0*/  @P0 EXIT ;  /* 0x000000000000094d */ /* 0x000fea0003800000 */
[----:B------:R-:W-:Y:S01]  /*0bb0*/  LDS R0, [R29+0x14] ;  /* 0x000014001d007984 */ /* 0x000fe20000000800 */
[----:B------:R-:W-:Y:S01]  /*0bc0*/  UMOV UR4, 0x9999999a ;  /* 0x9999999a00047882 */ /* 0x000fe20000000000 */
[----:B------:R-:W-:Y:S02]  /*0bd0*/  UMOV UR5, 0x3fe99999 ;  /* 0x3fe9999900057882 */ /* 0x000fe40000000000 */
[----:B------:R-:W0:Y:S04]  /*0be0*/  LDS R3, [R29+0x94] ;  /* 0x000094001d037984 */ /* 0x000e280000000800 */
[----:B------:R-:W1:Y:S04]  /*0bf0*/  LDS R5, [R29+0x44] ;  /* 0x000044001d057984 */ /* 0x000e680000000800 */
[----:B------:R-:W2:Y:S04]  /*0c00*/  LDS R7, [R29+0x64] ;  /* 0x000064001d077984 */ /* 0x000ea80000000800 */
[----:B------:R-:W3:Y:S04]  /*0c10*/  LDS R9, [R29+0x50] ;  /* 0x000050001d097984 */ /* 0x000ee80000000800 */
[----:B------:R-:W4:Y:S01]  /*0c20*/  LDS R11, [R29+0x58] ;  /* 0x000058001d0b7984 */ /* 0x000f220000000800 */
[----:B0-----:R-:W-:-:S04]  /*0c30*/  FADD R0, R0, R3 ;  /* 0x0000000300007221 */ /* 0x001fc80000000000 */
[----:B-1----:R-:W-:Y:S02]  /*0c40*/  FADD R0, R0, R5 ;  /* 0x0000000500007221 */ /* 0x002fe40000000000 */
[----:B------:R-:W0:Y:S02]  /*0c50*/  LDC.64 R4, c[0x0][0x388] ;  /* 0x0000e200ff047b82 */ /* 0x000e240000000a00 */
[----:B--2---:R-:W-:-:S04]  /*0c60*/  FADD R0, R0, R7 ;  /* 0x0000000700007221 */ /* 0x004fc80000000000 */
[----:B---3--:R-:W-:-:S04]  /*0c70*/  FADD R0, R0, R9 ;  /* 0x0000000900007221 */ /* 0x008fc80000000000 */
[----:B----4-:R-:W-:-:S04]  /*0c80*/  FADD R0, R0, R11 ;  /* 0x0000000b00007221 */ /* 0x010fc80000000000 */
[----:B------:R-:W1:Y:S01]  /*0c90*/  F2F.F64.F32 R2, R0 ;  /* 0x0000000000027310 */ /* 0x000e620000201800 */
[----:B0-----:R-:W-:Y:S01]  /*0ca0*/  IMAD.WIDE.U32 R4, R16, 0x40, R4 ;  /* 0x0000004010047825 */ /* 0x001fe200078e0004 */
[----:B-1----:R-:W-:-:S03]  /*0cb0*/  DMUL R2, R2, UR4 ;  /* 0x0000000402027c28 */ /* 0x002fc60008000000 */
[----:B------:R-:W-:-:S04]  /*0cc0*/  IMAD.WIDE.U32 R4, R17, 0x10, R4 ;  /* 0x0000001011047825 */ /* 0x000fc800078e0004 */
[----:B------:R-:W-:-:S03]  /*0cd0*/  IMAD.WIDE.U32 R4, R22, 0x4, R4 ;  /* 0x0000000416047825 */ /* 0x000fc600078e0004 */
[----:B------:R-:W0:Y:S02]  /*0ce0*/  F2F.F32.F64 R3, R2 ;  /* 0x0000000200037310 */ /* 0x000e240000301000 */
[----:B0-----:R-:W-:Y:S01]  /*0cf0*/  STG.E desc[UR36][R4.64], R3 ;  /* 0x0000000304007986 */ /* 0x001fe2000c101924 */
[----:B------:R-:W-:Y:S05]  /*0d00*/  EXIT ;  /* 0x000000000000794d */ /* 0x000fea0003800000 */
.L_x_12:
[----:B------:R-:W-:-:S00]  /*0d10*/  BRA `(.L_x_12) ;  /* 0xfffffffc00fc7947 */ /* 0x000fc0000383ffff */
[----:B------:R-:W-:-:S00]  /*0d20*/  NOP ;  /* 0x0000000000007918 */ /* 0x000fc00000000000 */
        /* <DEDUP_REMOVED lines=13> */
.L_x_14:


//--------------------- .text._Z16non_tile_computePA4_A4_fS1_ --------------------------
	.section	.text._Z16non_tile_computePA4_A4_fS1_,"ax",@progbits
	.align	128
        .global         _Z16non_tile_computePA4_A4_fS1_
        .type           _Z16non_tile_computePA4_A4_fS1_,@function
        .size           _Z16non_tile_computePA4_A4_fS1_,(.L_x_15 - _Z16non_tile_computePA4_A4_fS1_)
        .other          _Z16non_tile_computePA4_A4_fS1_,@"STO_CUDA_ENTRY STV_DEFAULT"
_Z16non_tile_computePA4_A4_fS1_:
.text._Z16non_tile_computePA4_A4_fS1_:
[----:B------:R-:W-:Y:S01]  /*0000*/  LDC R1, c[0x0][0x37c] ;  /* 0x0000df00ff017b82 */ /* 0x000fe20000000800 */
[----:B------:R-:W0:Y:S07]  /*0010*/  S2R R0, SR_TID.X ;  /* 0x0000000000007919 */ /* 0x000e2e0000002100 */
[----:B------:R-:W0:Y:S01]  /*0020*/  LDC R3, c[0x0][0x360] ;  /* 0x0000d800ff037b82 */ /* 0x000e220000000800 */
[----:B------:R-:W1:Y:S01]  /*0030*/  S2R R5, SR_TID.Y ;  /* 0x0000000000057919 */ /* 0x000e620000002200 */
[----:B------:R-:W2:Y:S06]  /*0040*/  S2R R7, SR_TID.Z ;  /* 0x0000000000077919 */ /* 0x000eac0000002300 */
[----:B------:R-:W0:Y:S08]  /*0050*/  S2UR UR4, SR_CTAID.X ;  /* 0x00000000000479c3 */ /* 0x000e300000002500 */
[----:B------:R-:W1:Y:S08]  /*0060*/  LDC R2, c[0x0][0x364] ;  /* 0x0000d900ff027b82 */ /* 0x000e700000000800 */
[----:B------:R-:W1:Y:S08]  /*0070*/  S2UR UR5, SR_CTAID.Y ;  /* 0x00000000000579c3 */ /* 0x000e700000002600 */
[----:B------:R-:W2:Y:S01]  /*0080*/  S2UR UR6, SR_CTAID.Z ;  /* 0x00000000000679c3 */ /* 0x000ea20000002700 */
[----:B0-----:R-:W-:-:S07]  /*0090*/  IMAD R3, R3, UR4, R0 ;  /* 0x0000000403037c24 */ /* 0x001fce000f8e0200 */
[----:B------:R-:W2:Y:S01]  /*00a0*/  LDC R4, c[0x0][0x368] ;  /* 0x0000da00ff047b82 */ /* 0x000ea20000000800 */
[----:B-1----:R-:W-:Y:S01]  /*00b0*/  IMAD R2, R2, UR5, R5 ;  /* 0x0000000502027c24 */ /* 0x002fe2000f8e0205 */
[----:B------:R-:W-:-:S04]  /*00c0*/  IADD3 R5, PT, PT, R3, -0x1, RZ ;  /* 0xffffffff03057810 */ /* 0x000fc80007ffe0ff */
[----:B------:R-:W-:Y:S01]  /*00d0*/  IADD3 R10, PT, PT, R2, -0x1, RZ ;  /* 0xffffffff020a7810 */ /* 0x000fe20007ffe0ff */
[----:B--2---:R-:W-:-:S05]  /*00e0*/  IMAD R0, R4, UR6, R7 ;  /* 0x0000000604007c24 */ /* 0x004fca000f8e0207 */
[----:B------:R-:W-:-:S04]  /*00f0*/  IADD3 R13, PT, PT, R0, -0x1, RZ ;  /* 0xffffffff000d7810 */ /* 0x000fc80007ffe0ff */
[----:B------:R-:W-:-:S04]  /*0100*/  VIMNMX3.U32 R4, R5, R10, R13, !PT ;  /* 0x0000000a0504720f */ /* 0x000fc8000780000d */
[----:B------:R-:W-:-:S13]  /*0110*/  ISETP.GT.U32.AND P0, PT, R4, 0x1, PT ;  /* 0x000000010400780c */ /* 0x000fda0003f04070 */
[----:B------:R-:W-:Y:S05]  /*0120*/  @P0 EXIT ;  /* 0x000000000000094d */ /* 0x000fea0003800000 */
[----:B------:R-:W0:Y:S01]  /*0130*/  LDC.64 R8, c[0x0][0x380] ;  /* 0x0000e000ff087b82 */ /* 0x000e220000000a00 */
[----:B------:R-:W1:Y:S01]  /*0140*/  LDCU.64 UR4, c[0x0][0x358] ;  /* 0x00006b00ff0477ac */ /* 0x000e620008000a00 */
[----:B0-----:R-:W-:-:S04]  /*0150*/  IMAD.WIDE.U32 R4, R5, 0x40, R8 ;  /* 0x0000004005047825 */ /* 0x001fc800078e0008 */
[----:B------:R-:W-:-:S04]  /*0160*/  IMAD.WIDE.U32 R8, R3, 0x40, R8 ;  /* 0x0000004003087825 */ /* 0x000fc800078e0008 */
[----:B------:R-:W-:-:S04]  /*0170*/  IMAD.WIDE.U32 R6, R2, 0x10, R4 ;  /* 0x0000001002067825 */ /* 0x000fc800078e0004 */
[----:B------:R-:W-:-:S04]  /*0180*/  IMAD.WIDE.U32 R4, R2, 0x10, R8 ;  /* 0x0000001002047825 */ /* 0x000fc800078e0008 */
[----:B------:R-:W-:-:S04]  /*0190*/  IMAD.WIDE.U32 R10, R10, 0x10, R8 ;  /* 0x000000100a0a7825 */ /* 0x000fc800078e0008 */
[----:B------:R-:W-:-:S04]  /*01a0*/  IMAD.WIDE.U32 R8, R0, 0x4, R6 ;  /* 0x0000000400087825 */ /* 0x000fc800078e0006 */
[C---:B------:R-:W-:Y:S02]  /*01b0*/  IMAD.WIDE.U32 R6, R0.reuse, 0x4, R4 ;  /* 0x0000000400067825 */ /* 0x040fe400078e0004 */
[----:B-1----:R-:W2:Y:S02]  /*01c0*/  LDG.E R8, desc[UR4][R8.64] ;  /* 0x0000000408087981 */ /* 0x002ea4000c1e1900 */
[----:B------:R-:W-:Y:S02]  /*01d0*/  IMAD.WIDE.U32 R10, R0, 0x4, R10 ;  /* 0x00000004000a7825 */ /* 0x000fe400078e000a */
[----:B------:R-:W2:Y:S02]  /*01e0*/  LDG.E R15, desc[UR4][R6.64+0x40] ;  /* 0x00004004060f7981 */ /* 0x000ea4000c1e1900 */
[----:B------:R-:W-:Y:S02]  /*01f0*/  IMAD.WIDE.U32 R4, R13, 0x4, R4 ;  /* 0x000000040d047825 */ /* 0x000fe400078e0004 */
[----:B------:R-:W3:Y:S04]  /*0200*/  LDG.E R10, desc[UR4][R10.64] ;  /* 0x000000040a0a7981 */ /* 0x000ee8000c1e1900 */
[----:B------:R-:W4:Y:S04]  /*0210*/  LDG.E R12, desc[UR4][R6.64+0x10] ;  /* 0x00001004060c7981 */ /* 0x000f28000c1e1900 */
[----:B------:R-:W5:Y:S04]  /*0220*/  LDG.E R5, desc[UR4][R4.64] ;  /* 0x0000000404057981 */ /* 0x000f68000c1e1900 */
[----:B------:R-:W5:Y:S01]  /*0230*/  LDG.E R17, desc[UR4][R6.64+0x4] ;  /* 0x0000040406117981 */ /* 0x000f62000c1e1900 */
[----:B------:R-:W-:Y:S01]  /*0240*/  UMOV UR6, 0x9999999a ;  /* 0x9999999a00067882 */ /* 0x000fe20000000000 */
[----:B------:R-:W-:Y:S01]  /*0250*/  UMOV UR7, 0x3fe99999 ;  /* 0x3fe9999900077882 */ /* 0x000fe20000000000 */
[----:B--2---:R-:W-:-:S04]  /*0260*/  FADD R15, R8, R15 ;  /* 0x0000000f080f7221 */ /* 0x004fc80000000000 */
[----:B---3--:R-:W-:-:S04]  /*0270*/  FADD R15, R15, R10 ;  /* 0x0000000a0f0f7221 */ /* 0x008fc80000000000 */
[----:B----4-:R-:W-:-:S04]  /*0280*/  FADD R12, R15, R12 ;  /* 0x0000000c0f0c7221 */ /* 0x010fc80000000000 */
[----:B-----5:R-:W-:Y:S02]  /*0290*/  FADD R14, R12, R5 ;  /* 0x000000050c0e7221 */ /* 0x020fe40000000000 */
[----:B------:R-:W0:Y:S02]  /*02a0*/  LDC.64 R12, c[0x0][0x388] ;  /* 0x0000e200ff0c7b82 */ /* 0x000e240000000a00 */
[----:B------:R-:W-:-:S04]  /*02b0*/  FADD R14, R14, R17 ;  /* 0x000000110e0e7221 */ /* 0x000fc80000000000 */
[----:B------:R-:W1:Y:S02]  /*02c0*/  F2F.F64.F32 R8, R14 ;  /* 0x0000000e00087310 */ /* 0x000e640000201800 */
[----:B-1----:R-:W-:Y:S01]  /*02d0*/  DMUL R8, R8, UR6 ;  /* 0x0000000608087c28 */ /* 0x002fe20008000000 */
[----:B0-----:R-:W-:-:S09]  /*02e0*/  IMAD.WIDE.U32 R4, R3, 0x40, R12 ;  /* 0x0000004003047825 */ /* 0x001fd200078e000c */
[----:B------:R-:W0:Y:S01]  /*02f0*/  F2F.F32.F64 R9, R8 ;  /* 0x0000000800097310 */ /* 0x000e220000301000 */
[----:B------:R-:W-:-:S04]  /*0300*/  IMAD.WIDE.U32 R4, R2, 0x10, R4 ;  /* 0x0000001002047825 */ /* 0x000fc800078e0004 */
[----:B------:R-:W-:-:S05]  /*0310*/  IMAD.WIDE.U32 R4, R0, 0x4, R4 ;  /* 0x0000000400047825 */ /* 0x000fca00078e0004 */
[----:B0-----:R-:W-:Y:S01]  /*0320*/  STG.E desc[UR4][R4.64], R9 ;  /* 0x0000000904007986 */ /* 0x001fe2000c101904 */
[----:B------:R-:W-:Y:S05]  /*0330*/  EXIT ;  /* 0x000000000000794d */ /* 0x000fea0003800000 */
.L_x_13:
        /* <DEDUP_REMOVED lines=12> */
.L_x_15:


//--------------------- .nv.global.init           --------------------------
	.section	.nv.global.init,"aw",@progbits
	.align	4
.nv.global.init:
	.type		mrg32k3aM1SubSeq,@object
	.size		mrg32k3aM1SubSeq,(mrg32k3aM2SubSeq - mrg32k3aM1SubSeq)
mrg32k3aM1SubSeq:
        /*0000*/ 	.byte	0x0b, 0xcc, 0xee, 0x04, 0x73, 0x29, 0x8b, 0x6f, 0xf6, 0x53, 0x03, 0xf6, 0x23, 0xf6, 0xea, 0xda
        /* <DEDUP_REMOVED lines=125> */
	.type		mrg32k3aM2SubSeq,@object
	.size		mrg32k3aM2SubSeq,(mrg32k3aM1 - mrg32k3aM2SubSeq)
mrg32k3aM2SubSeq:
        /* <DEDUP_REMOVED lines=126> */
	.type		mrg32k3aM1,@object
	.size		mrg32k3aM1,(mrg32k3aM1Seq - mrg32k3aM1)
mrg32k3aM1:
        /* <DEDUP_REMOVED lines=144> */
	.type		mrg32k3aM1Seq,@object
	.size		mrg32k3aM1Seq,(mrg32k3aM2 - mrg32k3aM1Seq)
mrg32k3aM1Seq:
        /* <DEDUP_REMOVED lines=144> */
	.type		mrg32k3aM2,@object
	.size		mrg32k3aM2,(mrg32k3aM2Seq - mrg32k3aM2)
mrg32k3aM2:
        /* <DEDUP_REMOVED lines=144> */
	.type		mrg32k3aM2Seq,@object
	.size		mrg32k3aM2Seq,(precalc_xorwow_matrix - mrg32k3aM2Seq)
mrg32k3aM2Seq:
        /* <DEDUP_REMOVED lines=144> */
	.type		precalc_xorwow_matrix,@object
	.size		precalc_xorwow_matrix,(precalc_xorwow_offset_matrix - precalc_xorwow_matrix)
precalc_xorwow_matrix:
        /* <DEDUP_REMOVED lines=6400> */
	.type		precalc_xorwow_offset_matrix,@object
	.size		precalc_xorwow_offset_matrix,($str$2 - precalc_xorwow_offset_matrix)
precalc_xorwow_offset_matrix:
        /* <DEDUP_REMOVED lines=6400> */
	.type		$str$2,@object
	.size		$str$2,($str$1 - $str$2)
$str$2:
        /*353c0*/ 	.byte	0x25, 0x66, 0x2c, 0x20, 0x00
	.type		$str$1,@object
	.size		$str$1,($str - $str$1)
$str$1:
        /*353c5*/ 	.byte	0x73, 0x68, 0x61, 0x72, 0x65, 0x64, 0x3a, 0x20, 0x0a, 0x0a, 0x00
	.type		$str,@object
	.size		$str,(.L_9 - $str)
$str:
        /*353d0*/ 	.byte	0x69, 0x3a, 0x20, 0x25, 0x64, 0x2c, 0x20, 0x6a, 0x3a, 0x20, 0x25, 0x64, 0x2c, 0x20, 0x6b, 0x3a
        /*353e0*/ 	.byte	0x20, 0x25, 0x64, 0x2c, 0x20, 0x6f, 0x78, 0x3a, 0x20, 0x25, 0x64, 0x2c, 0x20, 0x6f, 0x79, 0x3a
        /*353f0*/ 	.byte	0x20, 0x25, 0x64, 0x2c, 0x20, 0x6f, 0x7a, 0x3a, 0x20, 0x25, 0x64, 0x0a, 0x00
.L_9:


//--------------------- .nv.shared._Z12tile_computePA4_A4_fS1_ --------------------------
	.section	.nv.shared._Z12tile_computePA4_A4_fS1_,"aw",@nobits
	.sectionflags	@""
	.align	4
.nv.shared._Z12tile_computePA4_A4_fS1_:
	.zero		1280


//--------------------- .nv.shared.reserved.0     --------------------------
	.section	.nv.shared.reserved.0,"aw",@nobits
	.weak		__nv_reservedSMEM_offset_0_alias
	.size		__nv_reservedSMEM_offset_0_alias, 0, 64
	.other		__nv_reservedSMEM_offset_0_alias,@"STO_CUDA_RESERVED_SHARED STV_DEFAULT"
__nv_reservedSMEM_offset_0_alias:
	.zero		0
	.zero		64


//--------------------- .nv.constant0._Z12tile_computePA4_A4_fS1_ --------------------------
	.section	.nv.constant0._Z12tile_computePA4_A4_fS1_,"a",@progbits
	.sectionflags	@""
	.align	4
.nv.constant0._Z12tile_computePA4_A4_fS1_:
	.zero		912


//--------------------- .nv.constant0._Z16non_tile_computePA4_A4_fS1_ --------------------------
	.section	.nv.constant0._Z16non_tile_computePA4_A4_fS1_,"a",@progbits
	.sectionflags	@""
	.align	4
.nv.constant0._Z16non_tile_computePA4_A4_fS1_:
	.zero		912


//--------------------- SYMBOLS --------------------------

	.type		.nv.reservedSmem.offset0,@object
	.size		.nv.reservedSmem.offset0,0x4
	.type		.nv.reservedSmem.cap,@object
	.size		.nv.reservedSmem.cap,0x4
	.type		vprintf,@function
